	.headerflags	@"EF_CUDA_TEXMODE_UNIFIED EF_CUDA_64BIT_ADDRESS EF_CUDA_ACCELERATORS EF_CUDA_SM90 EF_CUDA_VIRTUAL_SM(EF_CUDA_SM90)"
	.elftype	@"ET_EXEC"


//--------------------- .nv.info                  --------------------------
	.section	.nv.info,"",@"SHT_CUDA_INFO"
	.align	4


	//----- nvinfo : EIATTR_REGCOUNT
	.align		4
        /*0000*/ 	.byte	0x04, 0x2f
        /*0002*/ 	.short	(.L_2 - .L_1)
	.align		4
.L_1:
        /*0004*/ 	.word	index@(triton_poi_fused_convolution_gelu_0)
        /*0008*/ 	.word	0x00000014


	//----- nvinfo : EIATTR_MIN_STACK_SIZE
	.align		4
.L_2:
        /*000c*/ 	.byte	0x04, 0x12
        /*000e*/ 	.short	(.L_4 - .L_3)
	.align		4
.L_3:
        /*0010*/ 	.word	index@(triton_poi_fused_convolution_gelu_0)
        /*0014*/ 	.word	0x00000000


	//----- nvinfo : EIATTR_FRAME_SIZE
	.align		4
.L_4:
        /*0018*/ 	.byte	0x04, 0x11
        /*001a*/ 	.short	(.L_6 - .L_5)
	.align		4
.L_5:
        /*001c*/ 	.word	index@(triton_poi_fused_convolution_gelu_0)
        /*0020*/ 	.word	0x00000000


	//----- nvinfo : EIATTR_MIN_STACK_SIZE
	.align		4
.L_6:
        /*0024*/ 	.byte	0x04, 0x12
        /*0026*/ 	.short	(.L_8 - .L_7)
	.align		4
.L_7:
        /*0028*/ 	.word	index@(triton_poi_fused_convolution_gelu_0)
        /*002c*/ 	.word	0x00000000
.L_8:


//--------------------- .nv.info.triton_poi_fused_convolution_gelu_0 --------------------------
	.section	.nv.info.triton_poi_fused_convolution_gelu_0,"",@"SHT_CUDA_INFO"
	.sectionflags	@""
	.align	4


	//----- nvinfo : EIATTR_CUDA_API_VERSION
	.align		4
        /*0000*/ 	.byte	0x04, 0x37
        /*0002*/ 	.short	(.L_10 - .L_9)
.L_9:
        /*0004*/ 	.word	0x0000007c


	//----- nvinfo : EIATTR_KPARAM_INFO
	.align		4
.L_10:
        /*0008*/ 	.byte	0x04, 0x17
        /*000a*/ 	.short	(.L_12 - .L_11)
.L_11:
        /*000c*/ 	.word	0x00000000
        /*0010*/ 	.short	0x0003
        /*0012*/ 	.short	0x0018
        /*0014*/ 	.byte	0x00, 0xf0, 0x11, 0x00


	//----- nvinfo : EIATTR_KPARAM_INFO
	.align		4
.L_12:
        /*0018*/ 	.byte	0x04, 0x17
        /*001a*/ 	.short	(.L_14 - .L_13)
.L_13:
        /*001c*/ 	.word	0x00000000
        /*0020*/ 	.short	0x0002
        /*0022*/ 	.short	0x0010
        /*0024*/ 	.byte	0x00, 0xf4, 0x21, 0x00


	//----- nvinfo : EIATTR_KPARAM_INFO
	.align		4
.L_14:
        /*0028*/ 	.byte	0x04, 0x17
        /*002a*/ 	.short	(.L_16 - .L_15)
.L_15:
        /*002c*/ 	.word	0x00000000
        /*0030*/ 	.short	0x0001
        /*0032*/ 	.short	0x0008
        /*0034*/ 	.byte	0x00, 0xf4, 0x21, 0x00


	//----- nvinfo : EIATTR_KPARAM_INFO
	.align		4
.L_16:
        /*0038*/ 	.byte	0x04, 0x17
        /*003a*/ 	.short	(.L_18 - .L_17)
.L_17:
        /*003c*/ 	.word	0x00000000
        /*0040*/ 	.short	0x0000
        /*0042*/ 	.short	0x0000
        /*0044*/ 	.byte	0x00, 0xf4, 0x21, 0x00


	//----- nvinfo : EIATTR_SPARSE_MMA_MASK
	.align		4
.L_18:
        /*0048*/ 	.byte	0x03, 0x50
        /*004a*/ 	.short	0x0000


	//----- nvinfo : EIATTR_MAXREG_COUNT
	.align		4
        /*004c*/ 	.byte	0x03, 0x1b
        /*004e*/ 	.short	0x00ff


	//----- nvinfo : EIATTR_EXIT_INSTR_OFFSETS
	.align		4
        /*0050*/ 	.byte	0x04, 0x1c
        /*0052*/ 	.short	(.L_20 - .L_19)


	//   ....[0]....
.L_19:
        /*0054*/ 	.word	0x000005c0


	//   ....[1]....
        /*0058*/ 	.word	0x000005e0


	//----- nvinfo : EIATTR_REQNTID
	.align		4
.L_20:
        /*005c*/ 	.byte	0x04, 0x10
        /*005e*/ 	.short	(.L_22 - .L_21)
.L_21:
        /*0060*/ 	.word	0x00000080
        /*0064*/ 	.word	0x00000001
        /*0068*/ 	.word	0x00000001


	//----- nvinfo : EIATTR_CBANK_PARAM_SIZE
	.align		4
.L_22:
        /*006c*/ 	.byte	0x03, 0x19
        /*006e*/ 	.short	0x001c


	//----- nvinfo : EIATTR_PARAM_CBANK
	.align		4
        /*0070*/ 	.byte	0x04, 0x0a
        /*0072*/ 	.short	(.L_24 - .L_23)
	.align		4
.L_23:
        /*0074*/ 	.word	index@(.nv.constant0.triton_poi_fused_convolution_gelu_0)
        /*0078*/ 	.short	0x0210
        /*007a*/ 	.short	0x001c


	//----- nvinfo : EIATTR_SW_WAR
	.align		4
.L_24:
        /*007c*/ 	.byte	0x04, 0x36
        /*007e*/ 	.short	(.L_26 - .L_25)
.L_25:
        /*0080*/ 	.word	0x00000008
.L_26:


//--------------------- .nv.callgraph             --------------------------
	.section	.nv.callgraph,"",@"SHT_CUDA_CALLGRAPH"
	.align	4
	.sectionentsize	8
	.align		4
        /*0000*/ 	.word	0x00000000
	.align		4
        /*0004*/ 	.word	0xffffffff
	.align		4
        /*0008*/ 	.word	0x00000000
	.align		4
        /*000c*/ 	.word	0xfffffffe
	.align		4
        /*0010*/ 	.word	0x00000000
	.align		4
        /*0014*/ 	.word	0xfffffffd
	.align		4
        /*0018*/ 	.word	0x00000000
	.align		4
        /*001c*/ 	.word	0xfffffffc


//--------------------- .nv.constant4             --------------------------
	.section	.nv.constant4,"a",@progbits
	.align	8
	.align		8
.nv.constant4:
        /*0000*/ 	.dword	_$_str


//--------------------- .text.triton_poi_fused_convolution_gelu_0 --------------------------
	.section	.text.triton_poi_fused_convolution_gelu_0,"ax",@progbits
	.align	128
        .global         triton_poi_fused_convolution_gelu_0
        .type           triton_poi_fused_convolution_gelu_0,@function
        .size           triton_poi_fused_convolution_gelu_0,(.L_x_1 - triton_poi_fused_convolution_gelu_0)
        .other          triton_poi_fused_convolution_gelu_0,@"STO_CUDA_ENTRY STV_DEFAULT"
triton_poi_fused_convolution_gelu_0:
.text.triton_poi_fused_convolution_gelu_0:
[----:B------:R-:W0:Y:S02]  /*0000*/  LDC R1, c[0x0][0x28] ;  /* 0x00000a00ff017b82 */ /* 0x000e240000000800 */
[----:B------:R-:W1:Y:S01]  /*0010*/  S2R R0, SR_TID.X ;  /* 0x0000000000007919 */ /* 0x000e620000002100 */
[----:B------:R-:W2:Y:S01]  /*0020*/  LDC.64 R10, c[0x0][0x218] ;  /* 0x00008600ff0a7b82 */ /* 0x000ea20000000a00 */
[----:B------:R-:W-:Y:S01]  /*0030*/  CS2R R6, SRZ ;  /* 0x0000000000067805 */ /* 0x000fe2000001ff00 */
[----:B------:R-:W-:Y:S01]  /*0040*/  ULDC.64 UR4, c[0x0][0x208] ;  /* 0x0000820000047ab9 */ /* 0x000fe20000000a00 */
[----:B------:R-:W3:Y:S05]  /*0050*/  S2R R5, SR_CTAID.X ;  /* 0x0000000000057919 */ /* 0x000eea0000002500 */
[----:B------:R-:W4:Y:S01]  /*0060*/  LDC.64 R2, c[0x0][0x210] ;  /* 0x00008400ff027b82 */ /* 0x000f220000000a00 */
[----:B------:R-:W-:Y:S01]  /*0070*/  HFMA2.MMA R12, -RZ, RZ, 0.470947265625, -12.46875 ;  /* 0x3789ca3cff0c7435 */ /* 0x000fe200000001ff */
[----:B------:R-:W-:Y:S01]  /*0080*/  IMAD.MOV.U32 R13, RZ, RZ, -0x460a9f47 ;  /* 0xb9f560b9ff0d7424 */ /* 0x000fe200078e00ff */
[----:B------:R-:W-:Y:S01]  /*0090*/  HFMA2.MMA R15, -RZ, RZ, 0.958984375, -6.1690807342529296875e-05 ;  /* 0x3bac840bff0f7435 */ /* 0x000fe200000001ff */
[----:B------:R-:W-:Y:S01]  /*00a0*/  IMAD.MOV.U32 R14, RZ, RZ, -0x460a9f47 ;  /* 0xb9f560b9ff0e7424 */ /* 0x000fe200078e00ff */
[----:B------:R-:W-:Y:S01]  /*00b0*/  MOV R16, 0x3bac840b ;  /* 0x3bac840b00107802 */ /* 0x000fe20000000f00 */
[----:B------:R-:W-:Y:S01]  /*00c0*/  ULDC.64 UR6, c[0x0][0x220] ;  /* 0x0000880000067ab9 */ /* 0x000fe20000000a00 */
[----:B-1----:R-:W-:-:S04]  /*00d0*/  SHF.L.U32 R0, R0, 0x1, RZ ;  /* 0x0000000100007819 */ /* 0x002fc800000006ff */
[----:B------:R-:W-:Y:S02]  /*00e0*/  LOP3.LUT R0, R0, 0xfe, RZ, 0xc0, !PT ;  /* 0x000000fe00007812 */ /* 0x000fe400078ec0ff */
[----:B---3--:R-:W-:Y:S02]  /*00f0*/  SHF.R.S32.HI R4, RZ, 0x17, R5 ;  /* 0x00000017ff047819 */ /* 0x008fe40000011405 */
[----:B------:R-:W-:Y:S02]  /*0100*/  LEA R0, R5, R0, 0x8 ;  /* 0x0000000005007211 */ /* 0x000fe400078e40ff */
[----:B------:R-:W-:Y:S02]  /*0110*/  SGXT R5, R4, 0x1 ;  /* 0x000000010405781a */ /* 0x000fe40000000200 */
[C---:B------:R-:W-:Y:S01]  /*0120*/  ISETP.GE.AND P0, PT, R0.reuse, 0x100, PT ;  /* 0x000001000000780c */ /* 0x040fe20003f06270 */
[----:B----4-:R-:W-:Y:S01]  /*0130*/  IMAD.WIDE R2, R0, 0x4, R2 ;  /* 0x0000000400027825 */ /* 0x010fe200078e0202 */
[----:B------:R-:W-:-:S04]  /*0140*/  LEA.HI R5, R5, R0, RZ, 0x6 ;  /* 0x0000000005057211 */ /* 0x000fc800078f30ff */
[----:B------:R-:W-:-:S05]  /*0150*/  SHF.R.S32.HI R5, RZ, 0x6, R5 ;  /* 0x00000006ff057819 */ /* 0x000fca0000011405 */
[----:B--2---:R-:W-:Y:S01]  /*0160*/  IMAD.WIDE R10, R5, 0x4, R10 ;  /* 0x00000004050a7825 */ /* 0x004fe200078e020a */
[----:B------:R-:W-:-:S04]  /*0170*/  CS2R R4, SRZ ;  /* 0x0000000000047805 */ /* 0x000fc8000001ff00 */
[----:B------:R-:W2:Y:S04]  /*0180*/  @!P0 LDG.E.EL R7, desc[UR4][R10.64] ;  /* 0x000000040a078981 */ /* 0x000ea8000c2e1900 */
[----:B------:R-:W2:Y:S04]  /*0190*/  @!P0 LDG.E.64 R4, desc[UR4][R2.64] ;  /* 0x0000000402048981 */ /* 0x000ea8000c1e1b00 */
[----:B------:R1:W3:Y:S02]  /*01a0*/  @!P0 LDG.E.EL R6, desc[UR4][R10.64] ;  /* 0x000000040a068981 */ /* 0x0002e4000c2e1900 */
[----:B-1----:R-:W-:Y:S01]  /*01b0*/  HFMA2.MMA R11, -RZ, RZ, 0.470947265625, -12.46875 ;  /* 0x3789ca3cff0b7435 */ /* 0x002fe200000001ff */
[----:B--2---:R-:W-:Y:S01]  /*01c0*/  FADD R4, R7, R4 ;  /* 0x0000000407047221 */ /* 0x004fe20000000000 */
[----:B---3--:R-:W-:-:S03]  /*01d0*/  FADD R5, R6, R5 ;  /* 0x0000000506057221 */ /* 0x008fc60000000000 */
[----:B------:R-:W-:Y:S01]  /*01e0*/  FMUL R7, R4, 0.70710676908493041992 ;  /* 0x3f3504f304077820 */ /* 0x000fe20000400000 */
[----:B------:R-:W-:-:S03]  /*01f0*/  FMUL R6, R5, 0.70710676908493041992 ;  /* 0x3f3504f305067820 */ /* 0x000fc60000400000 */
[----:B------:R-:W-:Y:S01]  /*0200*/  FADD.FTZ R8, |R7|, -RZ ;  /* 0x800000ff07087221 */ /* 0x000fe20000010200 */
[----:B------:R-:W-:-:S04]  /*0210*/  FADD.FTZ R9, |R6|, -RZ ;  /* 0x800000ff06097221 */ /* 0x000fc80000010200 */
[----:B------:R-:W-:Y:S02]  /*0220*/  FSETP.GE.AND P1, PT, R8, 1.0029599666595458984, PT ;  /* 0x3f8060fe0800780b */ /* 0x000fe40003f26000 */
[----:B------:R-:W-:-:S11]  /*0230*/  FSETP.GE.AND P2, PT, R9, 1.0029599666595458984, PT ;  /* 0x3f8060fe0900780b */ /* 0x000fd60003f46000 */
[----:B------:R-:W-:Y:S01]  /*0240*/  @!P1 MOV R11, 0x38b1e96a ;  /* 0x38b1e96a000b9802 */ /* 0x000fe20000000f00 */
[----:B------:R-:W-:Y:S02]  /*0250*/  @!P1 IMAD.MOV.U32 R13, RZ, RZ, -0x45a8b2e0 ;  /* 0xba574d20ff0d9424 */ /* 0x000fe400078e00ff */
[----:B------:R-:W-:Y:S01]  /*0260*/  @!P1 FMUL R8, R7, R7 ;  /* 0x0000000707089220 */ /* 0x000fe20000400000 */
[----:B------:R-:W-:Y:S01]  /*0270*/  @!P2 MOV R12, 0x38b1e96a ;  /* 0x38b1e96a000ca802 */ /* 0x000fe20000000f00 */
[----:B------:R-:W-:Y:S01]  /*0280*/  @!P2 FMUL R9, R6, R6 ;  /* 0x000000060609a220 */ /* 0x000fe20000400000 */
[----:B------:R-:W-:Y:S01]  /*0290*/  @!P2 MOV R14, 0xba574d20 ;  /* 0xba574d20000ea802 */ /* 0x000fe20000000f00 */
[----:B------:R-:W-:Y:S01]  /*02a0*/  FFMA.FTZ R10, R8, R11, R13 ;  /* 0x0000000b080a7223 */ /* 0x000fe2000001000d */
[----:B------:R-:W-:Y:S01]  /*02b0*/  @!P1 MOV R15, 0x3baad5ea ;  /* 0x3baad5ea000f9802 */ /* 0x000fe20000000f00 */
[----:B------:R-:W-:Y:S02]  /*02c0*/  IMAD.MOV.U32 R11, RZ, RZ, -0x42f37e9e ;  /* 0xbd0c8162ff0b7424 */ /* 0x000fe400078e00ff */
[----:B------:R-:W-:Y:S01]  /*02d0*/  FFMA.FTZ R17, R9, R12, R14 ;  /* 0x0000000c09117223 */ /* 0x000fe2000001000e */
[----:B------:R-:W-:Y:S01]  /*02e0*/  HFMA2.MMA R12, -RZ, RZ, -1.26171875, -2.110004425048828125e-05 ;  /* 0xbd0c8162ff0c7435 */ /* 0x000fe200000001ff */
[----:B------:R-:W-:-:S02]  /*02f0*/  @!P1 IMAD.MOV.U32 R11, RZ, RZ, -0x4323e419 ;  /* 0xbcdc1be7ff0b9424 */ /* 0x000fc400078e00ff */
[-C--:B------:R-:W-:Y:S01]  /*0300*/  FFMA.FTZ R10, R10, R8.reuse, R15 ;  /* 0x000000080a0a7223 */ /* 0x080fe2000001000f */
[----:B------:R-:W-:Y:S01]  /*0310*/  @!P2 MOV R16, 0x3baad5ea ;  /* 0x3baad5ea0010a802 */ /* 0x000fe20000000f00 */
[----:B------:R-:W-:Y:S02]  /*0320*/  HFMA2.MMA R14, -RZ, RZ, 1.52734375, -41152 ;  /* 0x3e1cf906ff0e7435 */ /* 0x000fe400000001ff */
[----:B------:R-:W-:Y:S01]  /*0330*/  FFMA.FTZ R10, R10, R8, R11 ;  /* 0x000000080a0a7223 */ /* 0x000fe2000001000b */
[----:B------:R-:W-:Y:S01]  /*0340*/  @!P2 MOV R12, 0xbcdc1be7 ;  /* 0xbcdc1be7000ca802 */ /* 0x000fe20000000f00 */
[----:B------:R-:W-:Y:S01]  /*0350*/  HFMA2.MMA R11, -RZ, RZ, 1.52734375, -41152 ;  /* 0x3e1cf906ff0b7435 */ /* 0x000fe200000001ff */
[-C--:B------:R-:W-:Y:S01]  /*0360*/  FFMA.FTZ R17, R17, R9.reuse, R16 ;  /* 0x0000000911117223 */ /* 0x080fe20000010010 */
[----:B------:R-:W-:Y:S01]  /*0370*/  HFMA2.MMA R16, -RZ, RZ, 1.853515625, -0.00091457366943359375 ;  /* 0x3f6a937eff107435 */ /* 0x000fe200000001ff */
[----:B------:R-:W-:Y:S01]  /*0380*/  @!P2 MOV R14, 0x3de718af ;  /* 0x3de718af000ea802 */ /* 0x000fe20000000f00 */
[----:B------:R-:W-:Y:S01]  /*0390*/  HFMA2.MMA R13, -RZ, RZ, 1.853515625, -0.00091457366943359375 ;  /* 0x3f6a937eff0d7435 */ /* 0x000fe200000001ff */
[----:B------:R-:W-:Y:S01]  /*03a0*/  FFMA.FTZ R17, R17, R9, R12 ;  /* 0x0000000911117223 */ /* 0x000fe2000001000c */
[----:B------:R-:W-:Y:S01]  /*03b0*/  @!P1 MOV R11, 0x3de718af ;  /* 0x3de718af000b9802 */ /* 0x000fe20000000f00 */
[----:B------:R-:W-:Y:S01]  /*03c0*/  HFMA2.MMA R15, -RZ, RZ, 1.78125, -136.25 ;  /* 0x3f20d842ff0f7435 */ /* 0x000fe200000001ff */
[----:B------:R-:W-:-:S02]  /*03d0*/  @!P2 IMAD.MOV.U32 R16, RZ, RZ, -0x413f6c54 ;  /* 0xbec093acff10a424 */ /* 0x000fc400078e00ff */
[-C--:B------:R-:W-:Y:S01]  /*03e0*/  FFMA.FTZ R17, R17, R9.reuse, R14 ;  /* 0x0000000911117223 */ /* 0x080fe2000001000e */
[----:B------:R-:W-:Y:S01]  /*03f0*/  @!P1 MOV R13, 0xbec093ac ;  /* 0xbec093ac000d9802 */ /* 0x000fe20000000f00 */
[-C--:B------:R-:W-:Y:S01]  /*0400*/  FFMA.FTZ R10, R10, R8.reuse, R11 ;  /* 0x000000080a0a7223 */ /* 0x080fe2000001000b */
[----:B------:R-:W-:Y:S01]  /*0410*/  MOV R12, 0x3f20d842 ;  /* 0x3f20d842000c7802 */ /* 0x000fe20000000f00 */
[-C--:B------:R-:W-:Y:S01]  /*0420*/  FFMA.FTZ R17, R17, R9.reuse, R16 ;  /* 0x0000000911117223 */ /* 0x080fe20000010010 */
[----:B------:R-:W-:Y:S01]  /*0430*/  @!P2 IMAD.MOV.U32 R12, RZ, RZ, 0x3e0375d3 ;  /* 0x3e0375d3ff0ca424 */ /* 0x000fe200078e00ff */
[----:B------:R-:W-:Y:S01]  /*0440*/  @!P1 MOV R15, 0x3e0375d3 ;  /* 0x3e0375d3000f9802 */ /* 0x000fe20000000f00 */
[----:B------:R-:W-:Y:S01]  /*0450*/  FFMA.FTZ R10, R10, R8, R13 ;  /* 0x000000080a0a7223 */ /* 0x000fe2000001000d */
[----:B------:R-:W-:Y:S01]  /*0460*/  FSEL R11, -R9, R6, P2 ;  /* 0x00000006090b7208 */ /* 0x000fe20001000100 */
[----:B------:R-:W-:Y:S01]  /*0470*/  FFMA.FTZ R12, R17, R9, R12 ;  /* 0x00000009110c7223 */ /* 0x000fe2000001000c */
[----:B------:R-:W-:Y:S01]  /*0480*/  FSEL R9, -R8, R7, P1 ;  /* 0x0000000708097208 */ /* 0x000fe20000800100 */
[----:B------:R-:W-:-:S02]  /*0490*/  FFMA.FTZ R10, R10, R8, R15 ;  /* 0x000000080a0a7223 */ /* 0x000fc4000001000f */
[----:B------:R-:W-:Y:S02]  /*04a0*/  FFMA.FTZ R11, R12, R11, R11 ;  /* 0x0000000b0c0b7223 */ /* 0x000fe4000001000b */
[----:B------:R-:W-:Y:S02]  /*04b0*/  FFMA.FTZ R9, R10, R9, R9 ;  /* 0x000000090a097223 */ /* 0x000fe40000010009 */
[----:B------:R-:W1:Y:S08]  /*04c0*/  @P2 MUFU.EX2 R12, R11 ;  /* 0x0000000b000c2308 */ /* 0x000e700000000800 */
[----:B------:R-:W2:Y:S01]  /*04d0*/  @P1 MUFU.EX2 R8, R9 ;  /* 0x0000000900081308 */ /* 0x000ea20000000800 */
[----:B-1----:R-:W-:Y:S01]  /*04e0*/  @P2 FADD R13, -R12, 1 ;  /* 0x3f8000000c0d2421 */ /* 0x002fe20000000100 */
[----:B--2---:R-:W-:-:S04]  /*04f0*/  @P1 FADD R8, -R8, 1 ;  /* 0x3f80000008081421 */ /* 0x004fc80000000100 */
[----:B------:R-:W-:Y:S02]  /*0500*/  @P2 LOP3.LUT R11, R13, 0x80000000, R6, 0xf8, !PT ;  /* 0x800000000d0b2812 */ /* 0x000fe400078ef806 */
[----:B------:R-:W-:Y:S02]  /*0510*/  @P1 LOP3.LUT R9, R8, 0x80000000, R7, 0xf8, !PT ;  /* 0x8000000008091812 */ /* 0x000fe400078ef807 */
[----:B------:R-:W-:Y:S02]  /*0520*/  SHF.R.S32.HI R7, RZ, 0x1f, R0 ;  /* 0x0000001fff077819 */ /* 0x000fe40000011400 */
[----:B------:R-:W-:Y:S01]  /*0530*/  LEA R6, P1, R0, UR6, 0x2 ;  /* 0x0000000600067c11 */ /* 0x000fe2000f8210ff */
[----:B------:R-:W-:Y:S01]  /*0540*/  FMUL R8, R5, 0.5 ;  /* 0x3f00000005087820 */ /* 0x000fe20000400000 */
[----:B------:R-:W-:Y:S01]  /*0550*/  FMUL R10, R4, 0.5 ;  /* 0x3f000000040a7820 */ /* 0x000fe20000400000 */
[----:B------:R-:W-:Y:S01]  /*0560*/  FADD R11, R11, 1 ;  /* 0x3f8000000b0b7421 */ /* 0x000fe20000000000 */
[----:B------:R-:W-:Y:S01]  /*0570*/  FADD R9, R9, 1 ;  /* 0x3f80000009097421 */ /* 0x000fe20000000000 */
[----:B------:R-:W-:Y:S01]  /*0580*/  LEA.HI.X R7, R0, UR7, R7, 0x2, P1 ;  /* 0x0000000700077c11 */ /* 0x000fe200088f1407 */
[----:B------:R1:W-:Y:S01]  /*0590*/  @!P0 STG.E.64 desc[UR4][R2.64], R4 ;  /* 0x0000000402008986 */ /* 0x0003e2000c101b04 */
[----:B------:R-:W-:Y:S01]  /*05a0*/  FMUL R11, R8, R11 ;  /* 0x0000000b080b7220 */ /* 0x000fe20000400000 */
[----:B------:R-:W-:Y:S01]  /*05b0*/  FMUL R10, R10, R9 ;  /* 0x000000090a0a7220 */ /* 0x000fe20000400000 */
[----:B------:R-:W-:Y:S06]  /*05c0*/  @P0 EXIT ;  /* 0x000000000000094d */ /* 0x000fec0003800000 */
[----:B------:R-:W-:Y:S01]  /*05d0*/  STG.E.64 desc[UR4][R6.64], R10 ;  /* 0x0000000a06007986 */ /* 0x000fe2000c101b04 */
[----:B------:R-:W-:Y:S05]  /*05e0*/  EXIT ;  /* 0x000000000000794d */ /* 0x000fea0003800000 */
.L_x_0:
[----:B------:R-:W-:-:S00]  /*05f0*/  BRA `(.L_x_0) ;  /* 0xfffffffc00fc7947 */ /* 0x000fc0000383ffff */
[----:B------:R-:W-:-:S00]  /*0600*/  NOP ;  /* 0x0000000000007918 */ /* 0x000fc00000000000 */
[----:B------:R-:W-:-:S00]  /*0610*/  NOP ;  /* 0x0000000000007918 */ /* 0x000fc00000000000 */
[----:B------:R-:W-:-:S00]  /*0620*/  NOP ;  /* 0x0000000000007918 */ /* 0x000fc00000000000 */
[----:B------:R-:W-:-:S00]  /*0630*/  NOP ;  /* 0x0000000000007918 */ /* 0x000fc00000000000 */
[----:B------:R-:W-:-:S00]  /*0640*/  NOP ;  /* 0x0000000000007918 */ /* 0x000fc00000000000 */
[----:B------:R-:W-:-:S00]  /*0650*/  NOP ;  /* 0x0000000000007918 */ /* 0x000fc00000000000 */
[----:B------:R-:W-:-:S00]  /*0660*/  NOP ;  /* 0x0000000000007918 */ /* 0x000fc00000000000 */
[----:B------:R-:W-:-:S00]  /*0670*/  NOP ;  /* 0x0000000000007918 */ /* 0x000fc00000000000 */
.L_x_1:


//--------------------- .nv.global.init           --------------------------
	.section	.nv.global.init,"aw",@progbits
.nv.global.init:
	.type		_$_str,@object
	.size		_$_str,(.L_0 - _$_str)
_$_str:
        /*0000*/ 	.byte	0x5f, 0x5f, 0x43, 0x55, 0x44, 0x41, 0x5f, 0x46, 0x54, 0x5a, 0x00
.L_0:


//--------------------- .nv.constant0.triton_poi_fused_convolution_gelu_0 --------------------------
	.section	.nv.constant0.triton_poi_fused_convolution_gelu_0,"a",@progbits
	.sectionflags	@""
	.align	4
.nv.constant0.triton_poi_fused_convolution_gelu_0:
	.zero		556
